	.headerflags	@"EF_CUDA_TEXMODE_UNIFIED EF_CUDA_64BIT_ADDRESS EF_CUDA_ACCELERATORS EF_CUDA_SM90 EF_CUDA_VIRTUAL_SM(EF_CUDA_SM90)"
	.elftype	@"ET_EXEC"


//--------------------- .nv.info                  --------------------------
	.section	.nv.info,"",@"SHT_CUDA_INFO"
	.align	4


	//----- nvinfo : EIATTR_REGCOUNT
	.align		4
        /*0000*/ 	.byte	0x04, 0x2f
        /*0002*/ 	.short	(.L_1 - .L_0)
	.align		4
.L_0:
        /*0004*/ 	.word	index@(triton_poi_fused_14)
        /*0008*/ 	.word	0x00000020


	//----- nvinfo : EIATTR_MIN_STACK_SIZE
	.align		4
.L_1:
        /*000c*/ 	.byte	0x04, 0x12
        /*000e*/ 	.short	(.L_3 - .L_2)
	.align		4
.L_2:
        /*0010*/ 	.word	index@(triton_poi_fused_14)
        /*0014*/ 	.word	0x00000000


	//----- nvinfo : EIATTR_FRAME_SIZE
	.align		4
.L_3:
        /*0018*/ 	.byte	0x04, 0x11
        /*001a*/ 	.short	(.L_5 - .L_4)
	.align		4
.L_4:
        /*001c*/ 	.word	index@(triton_poi_fused_14)
        /*0020*/ 	.word	0x00000000


	//----- nvinfo : EIATTR_MIN_STACK_SIZE
	.align		4
.L_5:
        /*0024*/ 	.byte	0x04, 0x12
        /*0026*/ 	.short	(.L_7 - .L_6)
	.align		4
.L_6:
        /*0028*/ 	.word	index@(triton_poi_fused_14)
        /*002c*/ 	.word	0x00000000
.L_7:


//--------------------- .nv.info.triton_poi_fused_14 --------------------------
	.section	.nv.info.triton_poi_fused_14,"",@"SHT_CUDA_INFO"
	.sectionflags	@""
	.align	4


	//----- nvinfo : EIATTR_CUDA_API_VERSION
	.align		4
        /*0000*/ 	.byte	0x04, 0x37
        /*0002*/ 	.short	(.L_9 - .L_8)
.L_8:
        /*0004*/ 	.word	0x0000007c


	//----- nvinfo : EIATTR_KPARAM_INFO
	.align		4
.L_9:
        /*0008*/ 	.byte	0x04, 0x17
        /*000a*/ 	.short	(.L_11 - .L_10)
.L_10:
        /*000c*/ 	.word	0x00000000
        /*0010*/ 	.short	0x0003
        /*0012*/ 	.short	0x0014
        /*0014*/ 	.byte	0x00, 0xf0, 0x11, 0x00


	//----- nvinfo : EIATTR_KPARAM_INFO
	.align		4
.L_11:
        /*0018*/ 	.byte	0x04, 0x17
        /*001a*/ 	.short	(.L_13 - .L_12)
.L_12:
        /*001c*/ 	.word	0x00000000
        /*0020*/ 	.short	0x0002
        /*0022*/ 	.short	0x0010
        /*0024*/ 	.byte	0x00, 0xf0, 0x11, 0x00


	//----- nvinfo : EIATTR_KPARAM_INFO
	.align		4
.L_13:
        /*0028*/ 	.byte	0x04, 0x17
        /*002a*/ 	.short	(.L_15 - .L_14)
.L_14:
        /*002c*/ 	.word	0x00000000
        /*0030*/ 	.short	0x0001
        /*0032*/ 	.short	0x0008
        /*0034*/ 	.byte	0x00, 0xf4, 0x21, 0x00


	//----- nvinfo : EIATTR_KPARAM_INFO
	.align		4
.L_15:
        /*0038*/ 	.byte	0x04, 0x17
        /*003a*/ 	.short	(.L_17 - .L_16)
.L_16:
        /*003c*/ 	.word	0x00000000
        /*0040*/ 	.short	0x0000
        /*0042*/ 	.short	0x0000
        /*0044*/ 	.byte	0x00, 0xf4, 0x21, 0x00


	//----- nvinfo : EIATTR_SPARSE_MMA_MASK
	.align		4
.L_17:
        /*0048*/ 	.byte	0x03, 0x50
        /*004a*/ 	.short	0x0000


	//----- nvinfo : EIATTR_MAXREG_COUNT
	.align		4
        /*004c*/ 	.byte	0x03, 0x1b
        /*004e*/ 	.short	0x00ff


	//----- nvinfo : EIATTR_EXIT_INSTR_OFFSETS
	.align		4
        /*0050*/ 	.byte	0x04, 0x1c
        /*0052*/ 	.short	(.L_19 - .L_18)


	//   ....[0]....
.L_18:
        /*0054*/ 	.word	0x000005b0


	//   ....[1]....
        /*0058*/ 	.word	0x00000600


	//----- nvinfo : EIATTR_REQNTID
	.align		4
.L_19:
        /*005c*/ 	.byte	0x04, 0x10
        /*005e*/ 	.short	(.L_21 - .L_20)
.L_20:
        /*0060*/ 	.word	0x00000080
        /*0064*/ 	.word	0x00000001
        /*0068*/ 	.word	0x00000001


	//----- nvinfo : EIATTR_CBANK_PARAM_SIZE
	.align		4
.L_21:
        /*006c*/ 	.byte	0x03, 0x19
        /*006e*/ 	.short	0x0018


	//----- nvinfo : EIATTR_PARAM_CBANK
	.align		4
        /*0070*/ 	.byte	0x04, 0x0a
        /*0072*/ 	.short	(.L_23 - .L_22)
	.align		4
.L_22:
        /*0074*/ 	.word	index@(.nv.constant0.triton_poi_fused_14)
        /*0078*/ 	.short	0x0210
        /*007a*/ 	.short	0x0018


	//----- nvinfo : EIATTR_SW_WAR
	.align		4
.L_23:
        /*007c*/ 	.byte	0x04, 0x36
        /*007e*/ 	.short	(.L_25 - .L_24)
.L_24:
        /*0080*/ 	.word	0x00000008
.L_25:


//--------------------- .nv.callgraph             --------------------------
	.section	.nv.callgraph,"",@"SHT_CUDA_CALLGRAPH"
	.align	4
	.sectionentsize	8
	.align		4
        /*0000*/ 	.word	0x00000000
	.align		4
        /*0004*/ 	.word	0xffffffff
	.align		4
        /*0008*/ 	.word	0x00000000
	.align		4
        /*000c*/ 	.word	0xfffffffe
	.align		4
        /*0010*/ 	.word	0x00000000
	.align		4
        /*0014*/ 	.word	0xfffffffd
	.align		4
        /*0018*/ 	.word	0x00000000
	.align		4
        /*001c*/ 	.word	0xfffffffc


//--------------------- .text.triton_poi_fused_14 --------------------------
	.section	.text.triton_poi_fused_14,"ax",@progbits
	.sectionflags	@"SHF_BARRIERS=1"
	.align	128
        .global         triton_poi_fused_14
        .type           triton_poi_fused_14,@function
        .size           triton_poi_fused_14,(.L_x_1 - triton_poi_fused_14)
        .other          triton_poi_fused_14,@"STO_CUDA_ENTRY STV_DEFAULT"
triton_poi_fused_14:
.text.triton_poi_fused_14:
[----:B------:R-:W0:Y:S01]  /*0000*/  LDC R1, c[0x0][0x28] ;  /* 0x00000a00ff017b82 */ /* 0x000e220000000800 */
[----:B------:R-:W1:Y:S07]  /*0010*/  S2R R21, SR_TID.X ;  /* 0x0000000000157919 */ /* 0x000e6e0000002100 */
[----:B------:R-:W2:Y:S01]  /*0020*/  LDC.64 R18, c[0x0][0x210] ;  /* 0x00008400ff127b82 */ /* 0x000ea20000000a00 */
[----:B------:R-:W3:Y:S01]  /*0030*/  S2R R0, SR_CTAID.X ;  /* 0x0000000000007919 */ /* 0x000ee20000002500 */
[----:B------:R-:W4:Y:S01]  /*0040*/  S2R R16, SR_CTAID.Y ;  /* 0x0000000000107919 */ /* 0x000f220000002600 */
[----:B------:R-:W-:Y:S01]  /*0050*/  HFMA2.MMA R28, -RZ, RZ, 0, 0 ;  /* 0x00000000ff1c7435 */ /* 0x000fe200000001ff */
[----:B------:R-:W-:Y:S01]  /*0060*/  ULDC.64 UR6, c[0x0][0x208] ;  /* 0x0000820000067ab9 */ /* 0x000fe20000000a00 */
[----:B-1----:R-:W-:Y:S01]  /*0070*/  SHF.R.U32.HI R17, RZ, 0x4, R21 ;  /* 0x00000004ff117819 */ /* 0x002fe20000011615 */
[----:B---3--:R-:W-:-:S03]  /*0080*/  IMAD.SHL.U32 R0, R0, 0x10, RZ ;  /* 0x0000001000007824 */ /* 0x008fc600078e00ff */
[----:B------:R-:W-:Y:S01]  /*0090*/  SGXT.U32 R17, R17, 0x3 ;  /* 0x000000031111781a */ /* 0x000fe20000000000 */
[----:B----4-:R-:W-:Y:S01]  /*00a0*/  IMAD.SHL.U32 R16, R16, 0x40, RZ ;  /* 0x0000004010107824 */ /* 0x010fe200078e00ff */
[----:B------:R-:W-:-:S04]  /*00b0*/  LOP3.LUT R10, R0, 0xf, R21, 0xf8, !PT ;  /* 0x0000000f000a7812 */ /* 0x000fc800078ef815 */
[----:B------:R-:W-:Y:S02]  /*00c0*/  LOP3.LUT R2, R16, R17, RZ, 0xfc, !PT ;  /* 0x0000001110027212 */ /* 0x000fe400078efcff */
[----:B------:R-:W-:Y:S02]  /*00d0*/  LOP3.LUT R3, R16, 0x8, R17, 0xfe, !PT ;  /* 0x0000000810037812 */ /* 0x000fe400078efe11 */
[----:B------:R-:W-:Y:S01]  /*00e0*/  LOP3.LUT R4, R16, 0x10, R17, 0xfe, !PT ;  /* 0x0000001010047812 */ /* 0x000fe200078efe11 */
[--C-:B------:R-:W-:Y:S01]  /*00f0*/  IMAD R11, R2, 0x9, R10.reuse ;  /* 0x00000009020b7824 */ /* 0x100fe200078e020a */
        /* <DEDUP_REMOVED lines=10> */
[----:B------:R-:W-:Y:S01]  /*01a0*/  ISETP.GE.AND P0, PT, R10, 0x9, PT ;  /* 0x000000090a00780c */ /* 0x000fe20003f06270 */
[----:B------:R-:W-:-:S02]  /*01b0*/  IMAD R29, R8, 0x9, R10 ;  /* 0x00000009081d7824 */ /* 0x000fc400078e020a */
[----:B------:R-:W-:Y:S02]  /*01c0*/  IMAD R20, R9, 0x9, R10 ;  /* 0x0000000909147824 */ /* 0x000fe400078e020a */
[----:B--2---:R-:W-:-:S04]  /*01d0*/  IMAD.WIDE R2, R11, 0x4, R18 ;  /* 0x000000040b027825 */ /* 0x004fc800078e0212 */
[----:B------:R-:W-:-:S04]  /*01e0*/  IMAD.WIDE R4, R13, 0x4, R18 ;  /* 0x000000040d047825 */ /* 0x000fc800078e0212 */
[----:B------:R-:W-:-:S04]  /*01f0*/  IMAD.WIDE R6, R15, 0x4, R18 ;  /* 0x000000040f067825 */ /* 0x000fc800078e0212 */
[----:B------:R-:W-:Y:S01]  /*0200*/  IMAD.WIDE R8, R23, 0x4, R18 ;  /* 0x0000000417087825 */ /* 0x000fe200078e0212 */
[----:B------:R-:W-:-:S03]  /*0210*/  CS2R R22, SRZ ;  /* 0x0000000000167805 */ /* 0x000fc6000001ff00 */
[--C-:B------:R-:W-:Y:S01]  /*0220*/  IMAD.WIDE R10, R25, 0x4, R18.reuse ;  /* 0x00000004190a7825 */ /* 0x100fe200078e0212 */
[----:B------:R-:W-:Y:S02]  /*0230*/  CS2R R24, SRZ ;  /* 0x0000000000187805 */ /* 0x000fe4000001ff00 */
[----:B------:R1:W2:Y:S01]  /*0240*/  @!P0 LDG.E.EL R23, desc[UR6][R2.64] ;  /* 0x0000000602178981 */ /* 0x0002a2000c2e1900 */
[--C-:B------:R-:W-:Y:S01]  /*0250*/  IMAD.WIDE R12, R27, 0x4, R18.reuse ;  /* 0x000000041b0c7825 */ /* 0x100fe200078e0212 */
[----:B------:R-:W-:Y:S02]  /*0260*/  CS2R R26, SRZ ;  /* 0x00000000001a7805 */ /* 0x000fe4000001ff00 */
[----:B------:R-:W3:Y:S01]  /*0270*/  @!P0 LDG.E.EL R24, desc[UR6][R4.64] ;  /* 0x0000000604188981 */ /* 0x000ee2000c2e1900 */
[----:B------:R-:W-:-:S03]  /*0280*/  IMAD.WIDE R14, R29, 0x4, R18 ;  /* 0x000000041d0e7825 */ /* 0x000fc600078e0212 */
[----:B------:R4:W5:Y:S01]  /*0290*/  @!P0 LDG.E.EL R22, desc[UR6][R8.64] ;  /* 0x0000000608168981 */ /* 0x000962000c2e1900 */
[----:B------:R-:W-:-:S03]  /*02a0*/  IMAD.WIDE R18, R20, 0x4, R18 ;  /* 0x0000000414127825 */ /* 0x000fc600078e0212 */
[----:B------:R1:W5:Y:S01]  /*02b0*/  @!P0 LDG.E.EL R25, desc[UR6][R10.64] ;  /* 0x000000060a198981 */ /* 0x000362000c2e1900 */
[----:B------:R-:W-:-:S03]  /*02c0*/  IMAD.MOV.U32 R20, RZ, RZ, RZ ;  /* 0x000000ffff147224 */ /* 0x000fc600078e00ff */
[----:B------:R-:W5:Y:S04]  /*02d0*/  @!P0 LDG.E.EL R28, desc[UR6][R12.64] ;  /* 0x000000060c1c8981 */ /* 0x000f68000c2e1900 */
[----:B------:R-:W5:Y:S04]  /*02e0*/  @!P0 LDG.E.EL R20, desc[UR6][R6.64] ;  /* 0x0000000606148981 */ /* 0x000f68000c2e1900 */
[----:B------:R-:W5:Y:S04]  /*02f0*/  @!P0 LDG.E.EL R27, desc[UR6][R14.64] ;  /* 0x000000060e1b8981 */ /* 0x000f68000c2e1900 */
[----:B------:R-:W5:Y:S01]  /*0300*/  @!P0 LDG.E.EL R26, desc[UR6][R18.64] ;  /* 0x00000006121a8981 */ /* 0x000f62000c2e1900 */
[----:B------:R-:W4:Y:S01]  /*0310*/  S2UR UR5, SR_CgaCtaId ;  /* 0x00000000000579c3 */ /* 0x000f220000008800 */
[----:B-1----:R-:W-:Y:S01]  /*0320*/  IMAD.SHL.U32 R2, R21, 0x40, RZ ;  /* 0x0000004015027824 */ /* 0x002fe200078e00ff */
[----:B------:R-:W-:-:S04]  /*0330*/  UMOV UR4, 0x400 ;  /* 0x0000040000047882 */ /* 0x000fc80000000000 */
[----:B------:R-:W-:-:S04]  /*0340*/  LOP3.LUT R2, R2, 0x3c0, RZ, 0xc0, !PT ;  /* 0x000003c002027812 */ /* 0x000fc800078ec0ff */
[----:B------:R-:W-:Y:S01]  /*0350*/  LOP3.LUT R3, R2, R17, RZ, 0xfc, !PT ;  /* 0x0000001102037212 */ /* 0x000fe200078efcff */
[----:B0---4-:R-:W-:-:S06]  /*0360*/  UPRMT UR4, UR5, 0x654, UR4 ;  /* 0x0000065405047896 */ /* 0x011fcc0008000004 */
[----:B------:R-:W-:-:S05]  /*0370*/  LEA.HI R2, R2, UR4, RZ, 0x1e ;  /* 0x0000000402027c11 */ /* 0x000fca000f8ff0ff */
[----:B------:R-:W-:Y:S01]  /*0380*/  IMAD R29, R3, 0x4, R2 ;  /* 0x00000004031d7824 */ /* 0x000fe200078e0202 */
[C---:B------:R-:W-:Y:S02]  /*0390*/  LOP3.LUT R2, R21.reuse, 0x70, RZ, 0xc0, !PT ;  /* 0x0000007015027812 */ /* 0x040fe400078ec0ff */
[----:B------:R-:W-:-:S03]  /*03a0*/  SHF.L.U32 R21, R21, 0x2, RZ ;  /* 0x0000000215157819 */ /* 0x000fc600000006ff */
[----:B------:R-:W-:Y:S01]  /*03b0*/  VIADD R3, R2, UR4 ;  /* 0x0000000402037c36 */ /* 0x000fe20008000000 */
[----:B------:R-:W-:-:S05]  /*03c0*/  LOP3.LUT R8, R21, 0x1fc, RZ, 0xc0, !PT ;  /* 0x000001fc15087812 */ /* 0x000fca00078ec0ff */
[----:B------:R-:W-:Y:S01]  /*03d0*/  IMAD R4, R8, 0x4, R3 ;  /* 0x0000000408047824 */ /* 0x000fe200078e0203 */
[----:B------:R-:W-:Y:S01]  /*03e0*/  LOP3.LUT R16, R16, 0x3c, R21, 0xf8, !PT ;  /* 0x0000003c10107812 */ /* 0x000fe200078ef815 */
[----:B------:R-:W0:Y:S04]  /*03f0*/  LDC.64 R2, c[0x0][0x218] ;  /* 0x00008600ff027b82 */ /* 0x000e280000000a00 */
[----:B------:R-:W-:-:S05]  /*0400*/  IMAD.HI R9, R16, 0x66666667, RZ ;  /* 0x6666666710097827 */ /* 0x000fca00078e02ff */
[----:B------:R-:W-:-:S04]  /*0410*/  SHF.R.U32.HI R10, RZ, 0x1f, R9 ;  /* 0x0000001fff0a7819 */ /* 0x000fc80000011609 */
[----:B------:R-:W-:Y:S02]  /*0420*/  LEA.HI.SX32 R11, R9, R10, 0x1a ;  /* 0x0000000a090b7211 */ /* 0x000fe400078fd2ff */
[----:B------:R-:W-:Y:S02]  /*0430*/  LOP3.LUT R10, R8, 0x200, RZ, 0xfc, !PT ;  /* 0x00000200080a7812 */ /* 0x000fe400078efcff */
[----:B------:R-:W-:Y:S01]  /*0440*/  LOP3.LUT R9, R0, R17, RZ, 0xfc, !PT ;  /* 0x0000001100097212 */ /* 0x000fe200078efcff */
[C---:B------:R-:W-:Y:S01]  /*0450*/  IMAD R16, R11.reuse, -0xa0, R16 ;  /* 0xffffff600b107824 */ /* 0x040fe200078e0210 */
[----:B------:R-:W-:Y:S02]  /*0460*/  LOP3.LUT R0, R0, 0x8, R17, 0xfe, !PT ;  /* 0x0000000800007812 */ /* 0x000fe400078efe11 */
[----:B------:R-:W-:Y:S01]  /*0470*/  SHF.R.U32.HI R10, RZ, 0x2, R10 ;  /* 0x00000002ff0a7819 */ /* 0x000fe2000001160a */
[----:B------:R-:W-:Y:S01]  /*0480*/  IMAD R16, R11, 0x5a0, R16 ;  /* 0x000005a00b107824 */ /* 0x000fe200078e0210 */
[----:B------:R-:W-:-:S02]  /*0490*/  ISETP.GE.AND P1, PT, R9, 0x9, PT ;  /* 0x000000090900780c */ /* 0x000fc40003f26270 */
[----:B------:R-:W-:Y:S01]  /*04a0*/  ISETP.GE.AND P0, PT, R0, 0x9, PT ;  /* 0x000000090000780c */ /* 0x000fe20003f06270 */
[----:B------:R-:W-:Y:S01]  /*04b0*/  IMAD R11, R9, 0xa0, R16 ;  /* 0x000000a0090b7824 */ /* 0x000fe200078e0210 */
[----:B------:R-:W-:-:S04]  /*04c0*/  LOP3.LUT R10, R10, 0xf0, RZ, 0xc0, !PT ;  /* 0x000000f00a0a7812 */ /* 0x000fc800078ec0ff */
[----:B------:R-:W-:Y:S01]  /*04d0*/  IADD3 R9, R10, UR4, RZ ;  /* 0x000000040a097c10 */ /* 0x000fe2000fffe0ff */
[----:B0-----:R-:W-:-:S04]  /*04e0*/  IMAD.WIDE R10, R11, 0x4, R2 ;  /* 0x000000040b0a7825 */ /* 0x001fc800078e0202 */
[----:B------:R-:W-:Y:S01]  /*04f0*/  IMAD R9, R8, 0x4, R9 ;  /* 0x0000000408097824 */ /* 0x000fe200078e0209 */
[----:B--2---:R-:W-:Y:S04]  /*0500*/  STS [R29], R23 ;  /* 0x000000171d007388 */ /* 0x004fe80000000800 */
[----:B---3--:R-:W-:Y:S04]  /*0510*/  STS [R29+0x20], R24 ;  /* 0x000020181d007388 */ /* 0x008fe80000000800 */
[----:B-----5:R-:W-:Y:S04]  /*0520*/  STS [R29+0x60], R22 ;  /* 0x000060161d007388 */ /* 0x020fe80000000800 */
[----:B------:R-:W-:Y:S04]  /*0530*/  STS [R29+0x80], R25 ;  /* 0x000080191d007388 */ /* 0x000fe80000000800 */
[----:B------:R-:W-:Y:S04]  /*0540*/  STS [R29+0xa0], R28 ;  /* 0x0000a01c1d007388 */ /* 0x000fe80000000800 */
[----:B------:R-:W-:Y:S04]  /*0550*/  STS [R29+0x40], R20 ;  /* 0x000040141d007388 */ /* 0x000fe80000000800 */
[----:B------:R-:W-:Y:S04]  /*0560*/  STS [R29+0xc0], R27 ;  /* 0x0000c01b1d007388 */ /* 0x000fe80000000800 */
[----:B------:R-:W-:Y:S01]  /*0570*/  STS [R29+0xe0], R26 ;  /* 0x0000e01a1d007388 */ /* 0x000fe20000000800 */
[----:B------:R-:W-:Y:S06]  /*0580*/  BAR.SYNC.DEFER_BLOCKING 0x0 ;  /* 0x0000000000007b1d */ /* 0x000fec0000010000 */
[----:B------:R-:W0:Y:S04]  /*0590*/  LDS.128 R4, [R4] ;  /* 0x0000000004047984 */ /* 0x000e280000000c00 */
[----:B0-----:R0:W-:Y:S02]  /*05a0*/  @!P1 STG.E.128 desc[UR6][R10.64], R4 ;  /* 0x000000040a009986 */ /* 0x0011e4000c101d06 */
[----:B0-----:R-:W-:Y:S05]  /*05b0*/  @P0 EXIT ;  /* 0x000000000000094d */ /* 0x001fea0003800000 */
[----:B0-----:R-:W0:Y:S01]  /*05c0*/  LDS.128 R8, [R9+0x800] ;  /* 0x0008000009087984 */ /* 0x001e220000000c00 */
[----:B------:R-:W-:-:S04]  /*05d0*/  IMAD R5, R0, 0xa0, R16 ;  /* 0x000000a000057824 */ /* 0x000fc800078e0210 */
[----:B------:R-:W-:-:S05]  /*05e0*/  IMAD.WIDE R2, R5, 0x4, R2 ;  /* 0x0000000405027825 */ /* 0x000fca00078e0202 */
[----:B0-----:R-:W-:Y:S01]  /*05f0*/  STG.E.128 desc[UR6][R2.64], R8 ;  /* 0x0000000802007986 */ /* 0x001fe2000c101d06 */
[----:B------:R-:W-:Y:S05]  /*0600*/  EXIT ;  /* 0x000000000000794d */ /* 0x000fea0003800000 */
.L_x_0:
[----:B------:R-:W-:-:S00]  /*0610*/  BRA `(.L_x_0) ;  /* 0xfffffffc00fc7947 */ /* 0x000fc0000383ffff */
[----:B------:R-:W-:-:S00]  /*0620*/  NOP ;  /* 0x0000000000007918 */ /* 0x000fc00000000000 */
        /* <DEDUP_REMOVED lines=13> */
.L_x_1:


//--------------------- .nv.shared.triton_poi_fused_14 --------------------------
	.section	.nv.shared.triton_poi_fused_14,"aw",@nobits
	.sectionflags	@""
	.align	16
	.zero		1024


//--------------------- .nv.constant0.triton_poi_fused_14 --------------------------
	.section	.nv.constant0.triton_poi_fused_14,"a",@progbits
	.sectionflags	@""
	.align	4
.nv.constant0.triton_poi_fused_14:
	.zero		552
